//
// Generated by NVIDIA NVVM Compiler
//
// Compiler Build ID: CL-36424714
// Cuda compilation tools, release 13.0, V13.0.88
// Based on NVVM 20.0.0
//

.version 9.0
.target sm_100
.address_size 64

	// .globl	_Z11transKernelPiS_i
// _ZZ11transKernelPiS_iE2sh has been demoted

.visible .entry _Z11transKernelPiS_i(
	.param .u64 .ptr .align 1 _Z11transKernelPiS_i_param_0,
	.param .u64 .ptr .align 1 _Z11transKernelPiS_i_param_1,
	.param .u32 _Z11transKernelPiS_i_param_2
)
{
	.reg .b32 	%r<19>;
	.reg .b64 	%rd<9>;
	// demoted variable
	.shared .align 4 .b8 _ZZ11transKernelPiS_iE2sh[16384];
	ld.param.u64 	%rd1, [_Z11transKernelPiS_i_param_0];
	ld.param.u64 	%rd2, [_Z11transKernelPiS_i_param_1];
	ld.param.u32 	%r1, [_Z11transKernelPiS_i_param_2];
	cvta.to.global.u64 	%rd3, %rd2;
	cvta.to.global.u64 	%rd4, %rd1;
	mov.u32 	%r2, %tid.x;
	mov.u32 	%r3, %ctaid.x;
	mov.u32 	%r4, %ntid.x;
	mad.lo.s32 	%r5, %r3, %r4, %r2;
	mov.u32 	%r6, %tid.y;
	mov.u32 	%r7, %ctaid.y;
	mov.u32 	%r8, %ntid.y;
	mad.lo.s32 	%r9, %r7, %r8, %r6;
	mad.lo.s32 	%r10, %r1, %r5, %r9;
	mul.wide.s32 	%rd5, %r10, 4;
	add.s64 	%rd6, %rd4, %rd5;
	ld.global.u32 	%r11, [%rd6];
	shl.b32 	%r12, %r2, 8;
	mov.u32 	%r13, _ZZ11transKernelPiS_iE2sh;
	add.s32 	%r14, %r13, %r12;
	shl.b32 	%r15, %r6, 2;
	add.s32 	%r16, %r14, %r15;
	st.shared.u32 	[%r16], %r11;
	bar.sync 	0;
	ld.shared.u32 	%r17, [%r16];
	mad.lo.s32 	%r18, %r1, %r9, %r5;
	mul.wide.s32 	%rd7, %r18, 4;
	add.s64 	%rd8, %rd3, %rd7;
	st.global.u32 	[%rd8], %r17;
	ret;

}


// ===== COMPILED SASS (sm_100) =====

	.target	sm_100

	.elftype	@"ET_EXEC"


//--------------------- .note.nv.tkinfo           --------------------------
	.section	.note.nv.tkinfo,"",@"SHT_NOTE"
	.sectionflags	@"SHF_NOTE_NV_TKINFO"
	.tkinfo
        /*0018*/ 	.word	0x00000002
        /*0030*/ 	.string	""
        /*0030*/ 	.string	"ptxas"
        /*0030*/ 	.string	"Cuda compilation tools, release 13.0, V13.0.88"
        /*0030*/ 	.string	"Build cuda_13.0.r13.0/compiler.36424714_0"
        /*0030*/ 	.string	"-arch sm_100 -m 64 "



//--------------------- .note.nv.cuinfo           --------------------------
	.section	.note.nv.cuinfo,"",@"SHT_NOTE"
	.sectionflags	@"SHF_NOTE_NV_CUINFO"
        /*0018*/ 	.short	0x0002
        /*001a*/ 	.short	0x0064
        /*001c*/ 	.short	0x0082
	.zero		2


//--------------------- .nv.info                  --------------------------
	.section	.nv.info,"",@"SHT_CUDA_INFO"
	.align	4


	//----- nvinfo : EIATTR_REGCOUNT
	.align		4
        /*0000*/ 	.byte	0x04, 0x2f
        /*0002*/ 	.short	(.L_1 - .L_0)
	.align		4
.L_0:
        /*0004*/ 	.word	index@(_Z11transKernelPiS_i)
        /*0008*/ 	.word	0x0000000e


	//----- nvinfo : EIATTR_FRAME_SIZE
	.align		4
.L_1:
        /*000c*/ 	.byte	0x04, 0x11
        /*000e*/ 	.short	(.L_3 - .L_2)
	.align		4
.L_2:
        /*0010*/ 	.word	index@(_Z11transKernelPiS_i)
        /*0014*/ 	.word	0x00000000


	//----- nvinfo : EIATTR_MIN_STACK_SIZE
	.align		4
.L_3:
        /*0018*/ 	.byte	0x04, 0x12
        /*001a*/ 	.short	(.L_5 - .L_4)
	.align		4
.L_4:
        /*001c*/ 	.word	index@(_Z11transKernelPiS_i)
        /*0020*/ 	.word	0x00000000
.L_5:


//--------------------- .nv.compat                --------------------------
	.section	.nv.compat,"",@"SHT_CUDA_COMPAT_INFO"
	.align	4
        /*0000*/ 	.byte	0x02, 0x09, 0x00, 0x00, 0x02, 0x02, 0x01, 0x00, 0x02, 0x05, 0x05, 0x00, 0x03, 0x07, 0x01, 0x01
        /*0010*/ 	.byte	0x02, 0x03, 0x00, 0x00, 0x02, 0x06, 0x01, 0x00, 0x04, 0x0b, 0x08, 0x00, 0x09, 0x00, 0x00, 0x00
        /*0020*/ 	.byte	0x00, 0x00, 0x00, 0x00


//--------------------- .nv.info._Z11transKernelPiS_i --------------------------
	.section	.nv.info._Z11transKernelPiS_i,"",@"SHT_CUDA_INFO"
	.sectionflags	@""
	.align	4


	//----- nvinfo : EIATTR_CUDA_API_VERSION
	.align		4
        /*0000*/ 	.byte	0x04, 0x37
        /*0002*/ 	.short	(.L_7 - .L_6)
.L_6:
        /*0004*/ 	.word	0x00000082


	//----- nvinfo : EIATTR_KPARAM_INFO
	.align		4
.L_7:
        /*0008*/ 	.byte	0x04, 0x17
        /*000a*/ 	.short	(.L_9 - .L_8)
.L_8:
        /*000c*/ 	.word	0x00000000
        /*0010*/ 	.short	0x0002
        /*0012*/ 	.short	0x0010
        /*0014*/ 	.byte	0x00, 0xf0, 0x11, 0x00


	//----- nvinfo : EIATTR_KPARAM_INFO
	.align		4
.L_9:
        /*0018*/ 	.byte	0x04, 0x17
        /*001a*/ 	.short	(.L_11 - .L_10)
.L_10:
        /*001c*/ 	.word	0x00000000
        /*0020*/ 	.short	0x0001
        /*0022*/ 	.short	0x0008
        /*0024*/ 	.byte	0x00, 0xf5, 0x21, 0x00


	//----- nvinfo : EIATTR_KPARAM_INFO
	.align		4
.L_11:
        /*0028*/ 	.byte	0x04, 0x17
        /*002a*/ 	.short	(.L_13 - .L_12)
.L_12:
        /*002c*/ 	.word	0x00000000
        /*0030*/ 	.short	0x0000
        /*0032*/ 	.short	0x0000
        /*0034*/ 	.byte	0x00, 0xf5, 0x21, 0x00


	//----- nvinfo : EIATTR_SPARSE_MMA_MASK
	.align		4
.L_13:
        /*0038*/ 	.byte	0x03, 0x50
        /*003a*/ 	.short	0x0000


	//----- nvinfo : EIATTR_MAXREG_COUNT
	.align		4
        /*003c*/ 	.byte	0x03, 0x1b
        /*003e*/ 	.short	0x00ff


	//----- nvinfo : EIATTR_NUM_BARRIERS
	.align		4
        /*0040*/ 	.byte	0x02, 0x4c
        /*0042*/ 	.byte	0x01
	.zero		1


	//----- nvinfo : EIATTR_MERCURY_ISA_VERSION
	.align		4
        /*0044*/ 	.byte	0x03, 0x5f
        /*0046*/ 	.short	0x0101


	//----- nvinfo : EIATTR_VRC_CTA_INIT_COUNT
	.align		4
        /*0048*/ 	.byte	0x02, 0x4a
	.zero		1
	.zero		1


	//----- nvinfo : EIATTR_EXIT_INSTR_OFFSETS
	.align		4
        /*004c*/ 	.byte	0x04, 0x1c
        /*004e*/ 	.short	(.L_15 - .L_14)


	//   ....[0]....
.L_14:
        /*0050*/ 	.word	0x000001b0


	//----- nvinfo : EIATTR_CBANK_PARAM_SIZE
	.align		4
.L_15:
        /*0054*/ 	.byte	0x03, 0x19
        /*0056*/ 	.short	0x0014


	//----- nvinfo : EIATTR_PARAM_CBANK
	.align		4
        /*0058*/ 	.byte	0x04, 0x0a
        /*005a*/ 	.short	(.L_17 - .L_16)
	.align		4
.L_16:
        /*005c*/ 	.word	index@(.nv.constant0._Z11transKernelPiS_i)
        /*0060*/ 	.short	0x0380
        /*0062*/ 	.short	0x0014


	//----- nvinfo : EIATTR_SW_WAR
	.align		4
.L_17:
        /*0064*/ 	.byte	0x04, 0x36
        /*0066*/ 	.short	(.L_19 - .L_18)
.L_18:
        /*0068*/ 	.word	0x00000008
.L_19:


//--------------------- .nv.callgraph             --------------------------
	.section	.nv.callgraph,"",@"SHT_CUDA_CALLGRAPH"
	.align	4
	.sectionentsize	8
	.align		4
        /*0000*/ 	.word	0x00000000
	.align		4
        /*0004*/ 	.word	0xffffffff
	.align		4
        /*0008*/ 	.word	0x00000000
	.align		4
        /*000c*/ 	.word	0xfffffffe
	.align		4
        /*0010*/ 	.word	0x00000000
	.align		4
        /*0014*/ 	.word	0xfffffffd
	.align		4
        /*0018*/ 	.word	0x00000000
	.align		4
        /*001c*/ 	.word	0xfffffffc


//--------------------- .text._Z11transKernelPiS_i --------------------------
	.section	.text._Z11transKernelPiS_i,"ax",@progbits
	.align	128
        .global         _Z11transKernelPiS_i
        .type           _Z11transKernelPiS_i,@function
        .size           _Z11transKernelPiS_i,(.L_x_1 - _Z11transKernelPiS_i)
        .other          _Z11transKernelPiS_i,@"STO_CUDA_ENTRY STV_DEFAULT"
_Z11transKernelPiS_i:
.text._Z11transKernelPiS_i:
[----:B------:R-:W-:Y:S01]  /*0000*/  LDC R1, c[0x0][0x37c] ;  /* 0x0000df00ff017b82 */ /* 0x000fe20000000800 */
[----:B------:R-:W0:Y:S07]  /*0010*/  S2R R4, SR_TID.X ;  /* 0x0000000000047919 */ /* 0x000e2e0000002100 */
[----:B------:R-:W0:Y:S01]  /*0020*/  LDC R5, c[0x0][0x360] ;  /* 0x0000d800ff057b82 */ /* 0x000e220000000800 */
[----:B------:R-:W1:Y:S01]  /*0030*/  LDCU UR8, c[0x0][0x390] ;  /* 0x00007200ff0877ac */ /* 0x000e620008000800 */
[----:B------:R-:W2:Y:S01]  /*0040*/  S2R R9, SR_TID.Y ;  /* 0x0000000000097919 */ /* 0x000ea20000002200 */
[----:B------:R-:W3:Y:S05]  /*0050*/  LDCU.64 UR6, c[0x0][0x358] ;  /* 0x00006b00ff0677ac */ /* 0x000eea0008000a00 */
[----:B------:R-:W0:Y:S08]  /*0060*/  S2UR UR4, SR_CTAID.X ;  /* 0x00000000000479c3 */ /* 0x000e300000002500 */
[----:B------:R-:W2:Y:S08]  /*0070*/  S2UR UR5, SR_CTAID.Y ;  /* 0x00000000000579c3 */ /* 0x000eb00000002600 */
[----:B------:R-:W2:Y:S08]  /*0080*/  LDC R6, c[0x0][0x364] ;  /* 0x0000d900ff067b82 */ /* 0x000eb00000000800 */
[----:B------:R-:W4:Y:S01]  /*0090*/  LDC.64 R2, c[0x0][0x380] ;  /* 0x0000e000ff027b82 */ /* 0x000f220000000a00 */
[----:B0-----:R-:W-:-:S02]  /*00a0*/  IMAD R0, R5, UR4, R4 ;  /* 0x0000000405007c24 */ /* 0x001fc4000f8e0204 */
[----:B--2---:R-:W-:-:S04]  /*00b0*/  IMAD R7, R6, UR5, R9 ;  /* 0x0000000506077c24 */ /* 0x004fc8000f8e0209 */
[----:B-1----:R-:W-:-:S04]  /*00c0*/  IMAD R5, R0, UR8, R7 ;  /* 0x0000000800057c24 */ /* 0x002fc8000f8e0207 */
[----:B----4-:R-:W-:-:S05]  /*00d0*/  IMAD.WIDE R2, R5, 0x4, R2 ;  /* 0x0000000405027825 */ /* 0x010fca00078e0202 */
[----:B---3--:R0:W2:Y:S01]  /*00e0*/  LDG.E R6, desc[UR6][R2.64] ;  /* 0x0000000602067981 */ /* 0x0080a2000c1e1900 */
[----:B------:R-:W1:Y:S01]  /*00f0*/  S2UR UR5, SR_CgaCtaId ;  /* 0x00000000000579c3 */ /* 0x000e620000008800 */
[----:B------:R-:W-:Y:S01]  /*0100*/  UMOV UR4, 0x400 ;  /* 0x0000040000047882 */ /* 0x000fe20000000000 */
[----:B------:R-:W-:Y:S01]  /*0110*/  IMAD R7, R7, UR8, R0 ;  /* 0x0000000807077c24 */ /* 0x000fe2000f8e0200 */
[----:B-1----:R-:W-:-:S06]  /*0120*/  ULEA UR4, UR5, UR4, 0x18 ;  /* 0x0000000405047291 */ /* 0x002fcc000f8ec0ff */
[----:B------:R-:W-:-:S04]  /*0130*/  LEA R4, R4, UR4, 0x8 ;  /* 0x0000000404047c11 */ /* 0x000fc8000f8e40ff */
[----:B------:R-:W-:Y:S02]  /*0140*/  LEA R9, R9, R4, 0x2 ;  /* 0x0000000409097211 */ /* 0x000fe400078e10ff */
[----:B------:R-:W0:Y:S02]  /*0150*/  LDC.64 R4, c[0x0][0x388] ;  /* 0x0000e200ff047b82 */ /* 0x000e240000000a00 */
[----:B0-----:R-:W-:Y:S01]  /*0160*/  IMAD.WIDE R2, R7, 0x4, R4 ;  /* 0x0000000407027825 */ /* 0x001fe200078e0204 */
[----:B--2---:R-:W-:Y:S05]  /*0170*/  STS [R9], R6 ;  /* 0x0000000609007388 */ /* 0x004fea0000000800 */
[----:B------:R-:W-:Y:S06]  /*0180*/  BAR.SYNC.DEFER_BLOCKING 0x0 ;  /* 0x0000000000007b1d */ /* 0x000fec0000010000 */
[----:B------:R-:W0:Y:S04]  /*0190*/  LDS R11, [R9] ;  /* 0x00000000090b7984 */ /* 0x000e280000000800 */
[----:B0-----:R-:W-:Y:S01]  /*01a0*/  STG.E desc[UR6][R2.64], R11 ;  /* 0x0000000b02007986 */ /* 0x001fe2000c101906 */
[----:B------:R-:W-:Y:S05]  /*01b0*/  EXIT ;  /* 0x000000000000794d */ /* 0x000fea0003800000 */
.L_x_0:
[----:B------:R-:W-:-:S00]  /*01c0*/  BRA `(.L_x_0) ;  /* 0xfffffffc00fc7947 */ /* 0x000fc0000383ffff */
[----:B------:R-:W-:-:S00]  /*01d0*/  NOP ;  /* 0x0000000000007918 */ /* 0x000fc00000000000 */
        /* <DEDUP_REMOVED lines=10> */
.L_x_1:


//--------------------- .nv.shared._Z11transKernelPiS_i --------------------------
	.section	.nv.shared._Z11transKernelPiS_i,"aw",@nobits
	.sectionflags	@""
	.align	4
.nv.shared._Z11transKernelPiS_i:
	.zero		17408


//--------------------- .nv.shared.reserved.0     --------------------------
	.section	.nv.shared.reserved.0,"aw",@nobits
	.weak		__nv_reservedSMEM_offset_0_alias
	.size		__nv_reservedSMEM_offset_0_alias, 0, 64
	.other		__nv_reservedSMEM_offset_0_alias,@"STO_CUDA_RESERVED_SHARED STV_DEFAULT"
__nv_reservedSMEM_offset_0_alias:
	.zero		0
	.zero		64


//--------------------- .nv.constant0._Z11transKernelPiS_i --------------------------
	.section	.nv.constant0._Z11transKernelPiS_i,"a",@progbits
	.sectionflags	@""
	.align	4
.nv.constant0._Z11transKernelPiS_i:
	.zero		916


//--------------------- SYMBOLS --------------------------

	.type		.nv.reservedSmem.offset0,@object
	.size		.nv.reservedSmem.offset0,0x4
	.type		.nv.reservedSmem.cap,@object
	.size		.nv.reservedSmem.cap,0x4
